//
// Generated by NVIDIA NVVM Compiler
//
// Compiler Build ID: CL-36424714
// Cuda compilation tools, release 13.0, V13.0.88
// Based on NVVM 20.0.0
//

.version 9.0
.target sm_100
.address_size 64

	// .globl	_Z10kernelFunciiiPdS_S_iii

.visible .entry _Z10kernelFunciiiPdS_S_iii(
	.param .u32 _Z10kernelFunciiiPdS_S_iii_param_0,
	.param .u32 _Z10kernelFunciiiPdS_S_iii_param_1,
	.param .u32 _Z10kernelFunciiiPdS_S_iii_param_2,
	.param .u64 .ptr .align 1 _Z10kernelFunciiiPdS_S_iii_param_3,
	.param .u64 .ptr .align 1 _Z10kernelFunciiiPdS_S_iii_param_4,
	.param .u64 .ptr .align 1 _Z10kernelFunciiiPdS_S_iii_param_5,
	.param .u32 _Z10kernelFunciiiPdS_S_iii_param_6,
	.param .u32 _Z10kernelFunciiiPdS_S_iii_param_7,
	.param .u32 _Z10kernelFunciiiPdS_S_iii_param_8
)
{
	.reg .pred 	%p<56>;
	.reg .b32 	%r<68>;
	.reg .b64 	%rd<62>;
	.reg .b64 	%fd<98>;

	ld.param.u32 	%r36, [_Z10kernelFunciiiPdS_S_iii_param_0];
	ld.param.u32 	%r37, [_Z10kernelFunciiiPdS_S_iii_param_1];
	ld.param.u32 	%r38, [_Z10kernelFunciiiPdS_S_iii_param_2];
	ld.param.u64 	%rd6, [_Z10kernelFunciiiPdS_S_iii_param_3];
	ld.param.u64 	%rd7, [_Z10kernelFunciiiPdS_S_iii_param_4];
	ld.param.u64 	%rd5, [_Z10kernelFunciiiPdS_S_iii_param_5];
	ld.param.u32 	%r39, [_Z10kernelFunciiiPdS_S_iii_param_6];
	ld.param.u32 	%r40, [_Z10kernelFunciiiPdS_S_iii_param_7];
	ld.param.u32 	%r41, [_Z10kernelFunciiiPdS_S_iii_param_8];
	cvta.to.global.u64 	%rd1, %rd7;
	cvta.to.global.u64 	%rd2, %rd6;
	mov.u32 	%r42, %ctaid.y;
	mov.u32 	%r43, %ntid.y;
	mov.u32 	%r44, %tid.y;
	mad.lo.s32 	%r1, %r42, %r43, %r44;
	mov.u32 	%r45, %ctaid.x;
	mov.u32 	%r46, %ntid.x;
	mov.u32 	%r47, %tid.x;
	mad.lo.s32 	%r2, %r45, %r46, %r47;
	setp.lt.s32 	%p1, %r38, 1;
	mov.f64 	%fd77, 0d0000000000000000;
	@%p1 bra 	$L__BB0_41;
	mul.lo.s32 	%r3, %r40, %r2;
	mul.lo.s32 	%r4, %r38, %r36;
	mul.lo.s32 	%r5, %r38, %r37;
	and.b32  	%r6, %r38, 7;
	setp.lt.u32 	%p2, %r38, 8;
	mov.f64 	%fd77, 0d0000000000000000;
	mov.b32 	%r66, 0;
	@%p2 bra 	$L__BB0_20;
	and.b32  	%r66, %r38, 2147483640;
	mov.f64 	%fd77, 0d0000000000000000;
	mov.b32 	%r64, 0;
	cvt.s64.s32 	%rd12, %r3;
$L__BB0_3:
	.pragma "nounroll";
	mad.lo.s32 	%r9, %r64, %r39, %r1;
	add.s32 	%r10, %r64, %r3;
	setp.ge.s32 	%p3, %r9, %r4;
	setp.ge.s32 	%p4, %r10, %r5;
	or.pred  	%p5, %p3, %p4;
	@%p5 bra 	$L__BB0_5;
	mul.wide.s32 	%rd8, %r9, 8;
	add.s64 	%rd9, %rd2, %rd8;
	ld.global.f64 	%fd42, [%rd9];
	mul.wide.s32 	%rd10, %r10, 8;
	add.s64 	%rd11, %rd1, %rd10;
	ld.global.f64 	%fd43, [%rd11];
	fma.rn.f64 	%fd77, %fd42, %fd43, %fd77;
$L__BB0_5:
	add.s32 	%r11, %r9, %r39;
	add.s32 	%r50, %r10, 1;
	setp.ge.s32 	%p6, %r11, %r4;
	setp.ge.s32 	%p7, %r50, %r5;
	cvt.s64.s32 	%rd13, %r64;
	add.s64 	%rd14, %rd13, %rd12;
	shl.b64 	%rd15, %rd14, 3;
	add.s64 	%rd3, %rd1, %rd15;
	or.pred  	%p8, %p6, %p7;
	@%p8 bra 	$L__BB0_7;
	mul.wide.s32 	%rd16, %r11, 8;
	add.s64 	%rd17, %rd2, %rd16;
	ld.global.f64 	%fd44, [%rd17];
	ld.global.f64 	%fd45, [%rd3+8];
	fma.rn.f64 	%fd77, %fd44, %fd45, %fd77;
$L__BB0_7:
	add.s32 	%r12, %r11, %r39;
	add.s32 	%r51, %r10, 2;
	setp.ge.s32 	%p9, %r12, %r4;
	setp.ge.s32 	%p10, %r51, %r5;
	or.pred  	%p11, %p9, %p10;
	@%p11 bra 	$L__BB0_9;
	mul.wide.s32 	%rd18, %r12, 8;
	add.s64 	%rd19, %rd2, %rd18;
	ld.global.f64 	%fd46, [%rd19];
	ld.global.f64 	%fd47, [%rd3+16];
	fma.rn.f64 	%fd77, %fd46, %fd47, %fd77;
$L__BB0_9:
	add.s32 	%r13, %r12, %r39;
	add.s32 	%r52, %r10, 3;
	setp.ge.s32 	%p12, %r13, %r4;
	setp.ge.s32 	%p13, %r52, %r5;
	or.pred  	%p14, %p12, %p13;
	@%p14 bra 	$L__BB0_11;
	mul.wide.s32 	%rd20, %r13, 8;
	add.s64 	%rd21, %rd2, %rd20;
	ld.global.f64 	%fd48, [%rd21];
	ld.global.f64 	%fd49, [%rd3+24];
	fma.rn.f64 	%fd77, %fd48, %fd49, %fd77;
$L__BB0_11:
	add.s32 	%r14, %r13, %r39;
	add.s32 	%r53, %r10, 4;
	setp.ge.s32 	%p15, %r14, %r4;
	setp.ge.s32 	%p16, %r53, %r5;
	or.pred  	%p17, %p15, %p16;
	@%p17 bra 	$L__BB0_13;
	mul.wide.s32 	%rd22, %r14, 8;
	add.s64 	%rd23, %rd2, %rd22;
	ld.global.f64 	%fd50, [%rd23];
	ld.global.f64 	%fd51, [%rd3+32];
	fma.rn.f64 	%fd77, %fd50, %fd51, %fd77;
$L__BB0_13:
	add.s32 	%r15, %r14, %r39;
	add.s32 	%r54, %r10, 5;
	setp.ge.s32 	%p18, %r15, %r4;
	setp.ge.s32 	%p19, %r54, %r5;
	or.pred  	%p20, %p18, %p19;
	@%p20 bra 	$L__BB0_15;
	mul.wide.s32 	%rd24, %r15, 8;
	add.s64 	%rd25, %rd2, %rd24;
	ld.global.f64 	%fd52, [%rd25];
	ld.global.f64 	%fd53, [%rd3+40];
	fma.rn.f64 	%fd77, %fd52, %fd53, %fd77;
$L__BB0_15:
	add.s32 	%r16, %r15, %r39;
	add.s32 	%r55, %r10, 6;
	setp.ge.s32 	%p21, %r16, %r4;
	setp.ge.s32 	%p22, %r55, %r5;
	or.pred  	%p23, %p21, %p22;
	@%p23 bra 	$L__BB0_17;
	mul.wide.s32 	%rd26, %r16, 8;
	add.s64 	%rd27, %rd2, %rd26;
	ld.global.f64 	%fd54, [%rd27];
	ld.global.f64 	%fd55, [%rd3+48];
	fma.rn.f64 	%fd77, %fd54, %fd55, %fd77;
$L__BB0_17:
	add.s32 	%r17, %r16, %r39;
	add.s32 	%r56, %r10, 7;
	setp.ge.s32 	%p24, %r17, %r4;
	setp.ge.s32 	%p25, %r56, %r5;
	or.pred  	%p26, %p24, %p25;
	@%p26 bra 	$L__BB0_19;
	mul.wide.s32 	%rd28, %r17, 8;
	add.s64 	%rd29, %rd2, %rd28;
	ld.global.f64 	%fd56, [%rd29];
	ld.global.f64 	%fd57, [%rd3+56];
	fma.rn.f64 	%fd77, %fd56, %fd57, %fd77;
$L__BB0_19:
	add.s32 	%r64, %r64, 8;
	setp.ne.s32 	%p27, %r64, %r66;
	@%p27 bra 	$L__BB0_3;
$L__BB0_20:
	setp.eq.s32 	%p28, %r6, 0;
	@%p28 bra 	$L__BB0_41;
	and.b32  	%r20, %r38, 3;
	setp.lt.u32 	%p29, %r6, 4;
	@%p29 bra 	$L__BB0_31;
	mad.lo.s32 	%r21, %r66, %r39, %r1;
	add.s32 	%r22, %r66, %r3;
	setp.ge.s32 	%p30, %r21, %r4;
	setp.ge.s32 	%p31, %r22, %r5;
	or.pred  	%p32, %p30, %p31;
	@%p32 bra 	$L__BB0_24;
	mul.wide.s32 	%rd30, %r21, 8;
	add.s64 	%rd31, %rd2, %rd30;
	ld.global.f64 	%fd59, [%rd31];
	mul.wide.s32 	%rd32, %r22, 8;
	add.s64 	%rd33, %rd1, %rd32;
	ld.global.f64 	%fd60, [%rd33];
	fma.rn.f64 	%fd77, %fd59, %fd60, %fd77;
$L__BB0_24:
	add.s32 	%r23, %r21, %r39;
	add.s32 	%r58, %r22, 1;
	setp.ge.s32 	%p33, %r23, %r4;
	setp.ge.s32 	%p34, %r58, %r5;
	cvt.s64.s32 	%rd34, %r3;
	cvt.u64.u32 	%rd35, %r66;
	add.s64 	%rd36, %rd35, %rd34;
	shl.b64 	%rd37, %rd36, 3;
	add.s64 	%rd4, %rd1, %rd37;
	or.pred  	%p35, %p33, %p34;
	@%p35 bra 	$L__BB0_26;
	mul.wide.s32 	%rd38, %r23, 8;
	add.s64 	%rd39, %rd2, %rd38;
	ld.global.f64 	%fd61, [%rd39];
	ld.global.f64 	%fd62, [%rd4+8];
	fma.rn.f64 	%fd77, %fd61, %fd62, %fd77;
$L__BB0_26:
	add.s32 	%r24, %r23, %r39;
	add.s32 	%r59, %r22, 2;
	setp.ge.s32 	%p36, %r24, %r4;
	setp.ge.s32 	%p37, %r59, %r5;
	or.pred  	%p38, %p36, %p37;
	@%p38 bra 	$L__BB0_28;
	mul.wide.s32 	%rd40, %r24, 8;
	add.s64 	%rd41, %rd2, %rd40;
	ld.global.f64 	%fd63, [%rd41];
	ld.global.f64 	%fd64, [%rd4+16];
	fma.rn.f64 	%fd77, %fd63, %fd64, %fd77;
$L__BB0_28:
	add.s32 	%r25, %r24, %r39;
	add.s32 	%r60, %r22, 3;
	setp.ge.s32 	%p39, %r25, %r4;
	setp.ge.s32 	%p40, %r60, %r5;
	or.pred  	%p41, %p39, %p40;
	@%p41 bra 	$L__BB0_30;
	mul.wide.s32 	%rd42, %r25, 8;
	add.s64 	%rd43, %rd2, %rd42;
	ld.global.f64 	%fd65, [%rd43];
	ld.global.f64 	%fd66, [%rd4+24];
	fma.rn.f64 	%fd77, %fd65, %fd66, %fd77;
$L__BB0_30:
	add.s32 	%r66, %r66, 4;
$L__BB0_31:
	setp.eq.s32 	%p42, %r20, 0;
	@%p42 bra 	$L__BB0_41;
	setp.eq.s32 	%p43, %r20, 1;
	@%p43 bra 	$L__BB0_38;
	mad.lo.s32 	%r28, %r66, %r39, %r1;
	add.s32 	%r29, %r66, %r3;
	setp.ge.s32 	%p44, %r28, %r4;
	setp.ge.s32 	%p45, %r29, %r5;
	or.pred  	%p46, %p44, %p45;
	@%p46 bra 	$L__BB0_35;
	mul.wide.s32 	%rd44, %r28, 8;
	add.s64 	%rd45, %rd2, %rd44;
	ld.global.f64 	%fd68, [%rd45];
	mul.wide.s32 	%rd46, %r29, 8;
	add.s64 	%rd47, %rd1, %rd46;
	ld.global.f64 	%fd69, [%rd47];
	fma.rn.f64 	%fd77, %fd68, %fd69, %fd77;
$L__BB0_35:
	add.s32 	%r30, %r28, %r39;
	add.s32 	%r61, %r29, 1;
	setp.ge.s32 	%p47, %r30, %r4;
	setp.ge.s32 	%p48, %r61, %r5;
	or.pred  	%p49, %p47, %p48;
	@%p49 bra 	$L__BB0_37;
	mul.wide.s32 	%rd48, %r30, 8;
	add.s64 	%rd49, %rd2, %rd48;
	ld.global.f64 	%fd70, [%rd49];
	cvt.s64.s32 	%rd50, %r3;
	cvt.s64.s32 	%rd51, %r66;
	add.s64 	%rd52, %rd51, %rd50;
	shl.b64 	%rd53, %rd52, 3;
	add.s64 	%rd54, %rd1, %rd53;
	ld.global.f64 	%fd71, [%rd54+8];
	fma.rn.f64 	%fd77, %fd70, %fd71, %fd77;
$L__BB0_37:
	add.s32 	%r66, %r66, 2;
$L__BB0_38:
	and.b32  	%r62, %r38, 1;
	setp.eq.b32 	%p50, %r62, 1;
	not.pred 	%p51, %p50;
	@%p51 bra 	$L__BB0_41;
	mad.lo.s32 	%r33, %r66, %r39, %r1;
	add.s32 	%r34, %r66, %r3;
	setp.ge.s32 	%p52, %r33, %r4;
	setp.ge.s32 	%p53, %r34, %r5;
	or.pred  	%p54, %p52, %p53;
	@%p54 bra 	$L__BB0_41;
	mul.wide.s32 	%rd55, %r33, 8;
	add.s64 	%rd56, %rd2, %rd55;
	ld.global.f64 	%fd72, [%rd56];
	mul.wide.s32 	%rd57, %r34, 8;
	add.s64 	%rd58, %rd1, %rd57;
	ld.global.f64 	%fd73, [%rd58];
	fma.rn.f64 	%fd77, %fd72, %fd73, %fd77;
$L__BB0_41:
	mad.lo.s32 	%r35, %r41, %r2, %r1;
	mul.lo.s32 	%r63, %r37, %r36;
	setp.ge.s32 	%p55, %r35, %r63;
	@%p55 bra 	$L__BB0_43;
	cvta.to.global.u64 	%rd59, %rd5;
	mul.wide.s32 	%rd60, %r35, 8;
	add.s64 	%rd61, %rd59, %rd60;
	ld.global.f64 	%fd74, [%rd61];
	add.f64 	%fd75, %fd77, %fd74;
	st.global.f64 	[%rd61], %fd75;
$L__BB0_43:
	bar.sync 	0;
	ret;

}


// ===== COMPILED SASS (sm_100) =====

	.target	sm_100

	.elftype	@"ET_EXEC"


//--------------------- .note.nv.tkinfo           --------------------------
	.section	.note.nv.tkinfo,"",@"SHT_NOTE"
	.sectionflags	@"SHF_NOTE_NV_TKINFO"
	.tkinfo
        /*0018*/ 	.word	0x00000002
        /*0030*/ 	.string	""
        /*0030*/ 	.string	"ptxas"
        /*0030*/ 	.string	"Cuda compilation tools, release 13.0, V13.0.88"
        /*0030*/ 	.string	"Build cuda_13.0.r13.0/compiler.36424714_0"
        /*0030*/ 	.string	"-arch sm_100 -m 64 "



//--------------------- .note.nv.cuinfo           --------------------------
	.section	.note.nv.cuinfo,"",@"SHT_NOTE"
	.sectionflags	@"SHF_NOTE_NV_CUINFO"
        /*0018*/ 	.short	0x0002
        /*001a*/ 	.short	0x0064
        /*001c*/ 	.short	0x0082
	.zero		2


//--------------------- .nv.info                  --------------------------
	.section	.nv.info,"",@"SHT_CUDA_INFO"
	.align	4


	//----- nvinfo : EIATTR_REGCOUNT
	.align		4
        /*0000*/ 	.byte	0x04, 0x2f
        /*0002*/ 	.short	(.L_1 - .L_0)
	.align		4
.L_0:
        /*0004*/ 	.word	index@(_Z10kernelFunciiiPdS_S_iii)
        /*0008*/ 	.word	0x0000001e


	//----- nvinfo : EIATTR_FRAME_SIZE
	.align		4
.L_1:
        /*000c*/ 	.byte	0x04, 0x11
        /*000e*/ 	.short	(.L_3 - .L_2)
	.align		4
.L_2:
        /*0010*/ 	.word	index@(_Z10kernelFunciiiPdS_S_iii)
        /*0014*/ 	.word	0x00000000


	//----- nvinfo : EIATTR_MIN_STACK_SIZE
	.align		4
.L_3:
        /*0018*/ 	.byte	0x04, 0x12
        /*001a*/ 	.short	(.L_5 - .L_4)
	.align		4
.L_4:
        /*001c*/ 	.word	index@(_Z10kernelFunciiiPdS_S_iii)
        /*0020*/ 	.word	0x00000000
.L_5:


//--------------------- .nv.compat                --------------------------
	.section	.nv.compat,"",@"SHT_CUDA_COMPAT_INFO"
	.align	4
        /*0000*/ 	.byte	0x02, 0x09, 0x00, 0x00, 0x02, 0x02, 0x01, 0x00, 0x02, 0x05, 0x05, 0x00, 0x03, 0x07, 0x01, 0x01
        /*0010*/ 	.byte	0x02, 0x03, 0x00, 0x00, 0x02, 0x06, 0x01, 0x00, 0x04, 0x0b, 0x08, 0x00, 0x01, 0x00, 0x00, 0x00
        /*0020*/ 	.byte	0x00, 0x00, 0x00, 0x00


//--------------------- .nv.info._Z10kernelFunciiiPdS_S_iii --------------------------
	.section	.nv.info._Z10kernelFunciiiPdS_S_iii,"",@"SHT_CUDA_INFO"
	.sectionflags	@""
	.align	4


	//----- nvinfo : EIATTR_CUDA_API_VERSION
	.align		4
        /*0000*/ 	.byte	0x04, 0x37
        /*0002*/ 	.short	(.L_7 - .L_6)
.L_6:
        /*0004*/ 	.word	0x00000082


	//----- nvinfo : EIATTR_KPARAM_INFO
	.align		4
.L_7:
        /*0008*/ 	.byte	0x04, 0x17
        /*000a*/ 	.short	(.L_9 - .L_8)
.L_8:
        /*000c*/ 	.word	0x00000000
        /*0010*/ 	.short	0x0008
        /*0012*/ 	.short	0x0030
        /*0014*/ 	.byte	0x00, 0xf0, 0x11, 0x00


	//----- nvinfo : EIATTR_KPARAM_INFO
	.align		4
.L_9:
        /*0018*/ 	.byte	0x04, 0x17
        /*001a*/ 	.short	(.L_11 - .L_10)
.L_10:
        /*001c*/ 	.word	0x00000000
        /*0020*/ 	.short	0x0007
        /*0022*/ 	.short	0x002c
        /*0024*/ 	.byte	0x00, 0xf0, 0x11, 0x00


	//----- nvinfo : EIATTR_KPARAM_INFO
	.align		4
.L_11:
        /*0028*/ 	.byte	0x04, 0x17
        /*002a*/ 	.short	(.L_13 - .L_12)
.L_12:
        /*002c*/ 	.word	0x00000000
        /*0030*/ 	.short	0x0006
        /*0032*/ 	.short	0x0028
        /*0034*/ 	.byte	0x00, 0xf0, 0x11, 0x00


	//----- nvinfo : EIATTR_KPARAM_INFO
	.align		4
.L_13:
        /*0038*/ 	.byte	0x04, 0x17
        /*003a*/ 	.short	(.L_15 - .L_14)
.L_14:
        /*003c*/ 	.word	0x00000000
        /*0040*/ 	.short	0x0005
        /*0042*/ 	.short	0x0020
        /*0044*/ 	.byte	0x00, 0xf5, 0x21, 0x00


	//----- nvinfo : EIATTR_KPARAM_INFO
	.align		4
.L_15:
        /*0048*/ 	.byte	0x04, 0x17
        /*004a*/ 	.short	(.L_17 - .L_16)
.L_16:
        /*004c*/ 	.word	0x00000000
        /*0050*/ 	.short	0x0004
        /*0052*/ 	.short	0x0018
        /*0054*/ 	.byte	0x00, 0xf5, 0x21, 0x00


	//----- nvinfo : EIATTR_KPARAM_INFO
	.align		4
.L_17:
        /*0058*/ 	.byte	0x04, 0x17
        /*005a*/ 	.short	(.L_19 - .L_18)
.L_18:
        /*005c*/ 	.word	0x00000000
        /*0060*/ 	.short	0x0003
        /*0062*/ 	.short	0x0010
        /*0064*/ 	.byte	0x00, 0xf5, 0x21, 0x00


	//----- nvinfo : EIATTR_KPARAM_INFO
	.align		4
.L_19:
        /*0068*/ 	.byte	0x04, 0x17
        /*006a*/ 	.short	(.L_21 - .L_20)
.L_20:
        /*006c*/ 	.word	0x00000000
        /*0070*/ 	.short	0x0002
        /*0072*/ 	.short	0x0008
        /*0074*/ 	.byte	0x00, 0xf0, 0x11, 0x00


	//----- nvinfo : EIATTR_KPARAM_INFO
	.align		4
.L_21:
        /*0078*/ 	.byte	0x04, 0x17
        /*007a*/ 	.short	(.L_23 - .L_22)
.L_22:
        /*007c*/ 	.word	0x00000000
        /*0080*/ 	.short	0x0001
        /*0082*/ 	.short	0x0004
        /*0084*/ 	.byte	0x00, 0xf0, 0x11, 0x00


	//----- nvinfo : EIATTR_KPARAM_INFO
	.align		4
.L_23:
        /*0088*/ 	.byte	0x04, 0x17
        /*008a*/ 	.short	(.L_25 - .L_24)
.L_24:
        /*008c*/ 	.word	0x00000000
        /*0090*/ 	.short	0x0000
        /*0092*/ 	.short	0x0000
        /*0094*/ 	.byte	0x00, 0xf0, 0x11, 0x00


	//----- nvinfo : EIATTR_SPARSE_MMA_MASK
	.align		4
.L_25:
        /*0098*/ 	.byte	0x03, 0x50
        /*009a*/ 	.short	0x0000


	//----- nvinfo : EIATTR_MAXREG_COUNT
	.align		4
        /*009c*/ 	.byte	0x03, 0x1b
        /*009e*/ 	.short	0x00ff


	//----- nvinfo : EIATTR_NUM_BARRIERS
	.align		4
        /*00a0*/ 	.byte	0x02, 0x4c
        /*00a2*/ 	.byte	0x01
	.zero		1


	//----- nvinfo : EIATTR_MERCURY_ISA_VERSION
	.align		4
        /*00a4*/ 	.byte	0x03, 0x5f
        /*00a6*/ 	.short	0x0101


	//----- nvinfo : EIATTR_VRC_CTA_INIT_COUNT
	.align		4
        /*00a8*/ 	.byte	0x02, 0x4a
	.zero		1
	.zero		1


	//----- nvinfo : EIATTR_EXIT_INSTR_OFFSETS
	.align		4
        /*00ac*/ 	.byte	0x04, 0x1c
        /*00ae*/ 	.short	(.L_27 - .L_26)


	//   ....[0]....
.L_26:
        /*00b0*/ 	.word	0x00000e30


	//----- nvinfo : EIATTR_CRS_STACK_SIZE
	.align		4
.L_27:
        /*00b4*/ 	.byte	0x04, 0x1e
        /*00b6*/ 	.short	(.L_29 - .L_28)
.L_28:
        /*00b8*/ 	.word	0x00000000


	//----- nvinfo : EIATTR_CBANK_PARAM_SIZE
	.align		4
.L_29:
        /*00bc*/ 	.byte	0x03, 0x19
        /*00be*/ 	.short	0x0034


	//----- nvinfo : EIATTR_PARAM_CBANK
	.align		4
        /*00c0*/ 	.byte	0x04, 0x0a
        /*00c2*/ 	.short	(.L_31 - .L_30)
	.align		4
.L_30:
        /*00c4*/ 	.word	index@(.nv.constant0._Z10kernelFunciiiPdS_S_iii)
        /*00c8*/ 	.short	0x0380
        /*00ca*/ 	.short	0x0034


	//----- nvinfo : EIATTR_SW_WAR
	.align		4
.L_31:
        /*00cc*/ 	.byte	0x04, 0x36
        /*00ce*/ 	.short	(.L_33 - .L_32)
.L_32:
        /*00d0*/ 	.word	0x00000008
.L_33:


//--------------------- .nv.callgraph             --------------------------
	.section	.nv.callgraph,"",@"SHT_CUDA_CALLGRAPH"
	.align	4
	.sectionentsize	8
	.align		4
        /*0000*/ 	.word	0x00000000
	.align		4
        /*0004*/ 	.word	0xffffffff
	.align		4
        /*0008*/ 	.word	0x00000000
	.align		4
        /*000c*/ 	.word	0xfffffffe
	.align		4
        /*0010*/ 	.word	0x00000000
	.align		4
        /*0014*/ 	.word	0xfffffffd
	.align		4
        /*0018*/ 	.word	0x00000000
	.align		4
        /*001c*/ 	.word	0xfffffffc


//--------------------- .text._Z10kernelFunciiiPdS_S_iii --------------------------
	.section	.text._Z10kernelFunciiiPdS_S_iii,"ax",@progbits
	.align	128
        .global         _Z10kernelFunciiiPdS_S_iii
        .type           _Z10kernelFunciiiPdS_S_iii,@function
        .size           _Z10kernelFunciiiPdS_S_iii,(.L_x_9 - _Z10kernelFunciiiPdS_S_iii)
        .other          _Z10kernelFunciiiPdS_S_iii,@"STO_CUDA_ENTRY STV_DEFAULT"
_Z10kernelFunciiiPdS_S_iii:
.text._Z10kernelFunciiiPdS_S_iii:
[----:B------:R-:W-:Y:S01]  /*0000*/  LDC R1, c[0x0][0x37c] ;  /* 0x0000df00ff017b82 */ /* 0x000fe20000000800 */
[----:B------:R-:W0:Y:S01]  /*0010*/  S2R R3, SR_TID.Y ;  /* 0x0000000000037919 */ /* 0x000e220000002200 */
[----:B------:R-:W1:Y:S06]  /*0020*/  LDCU UR4, c[0x0][0x388] ;  /* 0x00007100ff0477ac */ /* 0x000e6c0008000800 */
[----:B------:R-:W0:Y:S01]  /*0030*/  S2UR UR5, SR_CTAID.Y ;  /* 0x00000000000579c3 */ /* 0x000e220000002600 */
[----:B------:R-:W-:Y:S01]  /*0040*/  CS2R R8, SRZ ;  /* 0x0000000000087805 */ /* 0x000fe2000001ff00 */
[----:B------:R-:W2:Y:S01]  /*0050*/  S2R R5, SR_TID.X ;  /* 0x0000000000057919 */ /* 0x000ea20000002100 */
[----:B------:R-:W3:Y:S05]  /*0060*/  LDCU.64 UR10, c[0x0][0x358] ;  /* 0x00006b00ff0a77ac */ /* 0x000eea0008000a00 */
[----:B------:R-:W0:Y:S08]  /*0070*/  LDC R0, c[0x0][0x364] ;  /* 0x0000d900ff007b82 */ /* 0x000e300000000800 */
[----:B------:R-:W2:Y:S01]  /*0080*/  S2UR UR6, SR_CTAID.X ;  /* 0x00000000000679c3 */ /* 0x000ea20000002500 */
[----:B-1----:R-:W-:-:S07]  /*0090*/  UISETP.GE.AND UP0, UPT, UR4, 0x1, UPT ;  /* 0x000000010400788c */ /* 0x002fce000bf06270 */
[----:B------:R-:W2:Y:S01]  /*00a0*/  LDC R2, c[0x0][0x360] ;  /* 0x0000d800ff027b82 */ /* 0x000ea20000000800 */
[----:B0-----:R-:W-:Y:S02]  /*00b0*/  IMAD R0, R0, UR5, R3 ;  /* 0x0000000500007c24 */ /* 0x001fe4000f8e0203 */
[----:B--2---:R-:W-:Y:S01]  /*00c0*/  IMAD R3, R2, UR6, R5 ;  /* 0x0000000602037c24 */ /* 0x004fe2000f8e0205 */
[----:B---3--:R-:W-:Y:S06]  /*00d0*/  BRA.U !UP0, `(.L_x_0) ;  /* 0x0000000d081c7547 */ /* 0x008fec000b800000 */
[----:B------:R-:W0:Y:S01]  /*00e0*/  LDCU UR9, c[0x0][0x3ac] ;  /* 0x00007580ff0977ac */ /* 0x000e220008000800 */
[----:B------:R-:W-:Y:S01]  /*00f0*/  IMAD.MOV.U32 R5, RZ, RZ, RZ ;  /* 0x000000ffff057224 */ /* 0x000fe200078e00ff */
[----:B------:R-:W-:Y:S01]  /*0100*/  CS2R R8, SRZ ;  /* 0x0000000000087805 */ /* 0x000fe2000001ff00 */
[----:B------:R-:W1:Y:S01]  /*0110*/  LDCU.64 UR6, c[0x0][0x380] ;  /* 0x00007000ff0677ac */ /* 0x000e620008000a00 */
[----:B------:R-:W-:Y:S02]  /*0120*/  UISETP.GE.U32.AND UP0, UPT, UR4, 0x8, UPT ;  /* 0x000000080400788c */ /* 0x000fe4000bf06070 */
[----:B------:R-:W-:-:S04]  /*0130*/  ULOP3.LUT UR8, UR4, 0x7, URZ, 0xc0, !UPT ;  /* 0x0000000704087892 */ /* 0x000fc8000f8ec0ff */
[----:B------:R-:W-:Y:S01]  /*0140*/  UISETP.NE.AND UP1, UPT, UR8, URZ, UPT ;  /* 0x000000ff0800728c */ /* 0x000fe2000bf25270 */
[----:B0-----:R-:W-:Y:S01]  /*0150*/  IMAD R2, R3, UR9, RZ ;  /* 0x0000000903027c24 */ /* 0x001fe2000f8e02ff */
[----:B-1----:R-:W-:Y:S02]  /*0160*/  UIMAD UR5, UR4, UR6, URZ ;  /* 0x00000006040572a4 */ /* 0x002fe4000f8e02ff */
[----:B------:R-:W-:Y:S01]  /*0170*/  UIMAD UR6, UR4, UR7, URZ ;  /* 0x00000007040672a4 */ /* 0x000fe2000f8e02ff */
[----:B------:R-:W-:Y:S11]  /*0180*/  BRA.U !UP0, `(.L_x_1) ;  /* 0x0000000508607547 */ /* 0x000ff6000b800000 */
[----:B------:R-:W0:Y:S01]  /*0190*/  LDC R7, c[0x0][0x3a8] ;  /* 0x0000ea00ff077b82 */ /* 0x000e220000000800 */
[----:B------:R-:W-:Y:S01]  /*01a0*/  ULOP3.LUT UR4, UR4, 0x7ffffff8, URZ, 0xc0, !UPT ;  /* 0x7ffffff804047892 */ /* 0x000fe2000f8ec0ff */
[----:B------:R-:W-:Y:S01]  /*01b0*/  CS2R R8, SRZ ;  /* 0x0000000000087805 */ /* 0x000fe2000001ff00 */
[----:B------:R-:W1:Y:S04]  /*01c0*/  LDCU.64 UR12, c[0x0][0x398] ;  /* 0x00007300ff0c77ac */ /* 0x000e680008000a00 */
[----:B------:R-:W-:Y:S01]  /*01d0*/  IMAD.U32 R5, RZ, RZ, UR4 ;  /* 0x00000004ff057e24 */ /* 0x000fe2000f8e00ff */
[----:B------:R-:W-:-:S06]  /*01e0*/  UMOV UR4, URZ ;  /* 0x000000ff00047c82 */ /* 0x000fcc0008000000 */
.L_x_2:
[----:B------:R-:W2:Y:S01]  /*01f0*/  LDC.64 R26, c[0x0][0x390] ;  /* 0x0000e400ff1a7b82 */ /* 0x000ea20000000a00 */
[----:B------:R-:W-:Y:S02]  /*0200*/  VIADD R25, R2, UR4 ;  /* 0x0000000402197c36 */ /* 0x000fe40008000000 */
[----:B0-----:R-:W-:-:S03]  /*0210*/  IMAD R6, R7, UR4, R0 ;  /* 0x0000000407067c24 */ /* 0x001fc6000f8e0200 */
[----:B------:R-:W-:Y:S02]  /*0220*/  ISETP.GE.AND P2, PT, R25, UR6, PT ;  /* 0x0000000619007c0c */ /* 0x000fe4000bf46270 */
[----:B------:R-:W0:Y:S02]  /*0230*/  LDC.64 R14, c[0x0][0x398] ;  /* 0x0000e600ff0e7b82 */ /* 0x000e240000000a00 */
[----:B------:R-:W-:-:S13]  /*0240*/  ISETP.GE.OR P2, PT, R6, UR5, P2 ;  /* 0x0000000506007c0c */ /* 0x000fda0009746670 */
[----:B--2---:R-:W-:-:S06]  /*0250*/  @!P2 IMAD.WIDE R26, R6, 0x8, R26 ;  /* 0x00000008061aa825 */ /* 0x004fcc00078e021a */
[----:B------:R-:W2:Y:S01]  /*0260*/  @!P2 LDG.E.64 R26, desc[UR10][R26.64] ;  /* 0x0000000a1a1aa981 */ /* 0x000ea2000c1e1b00 */
[----:B0-----:R-:W-:-:S06]  /*0270*/  @!P2 IMAD.WIDE R14, R25, 0x8, R14 ;  /* 0x00000008190ea825 */ /* 0x001fcc00078e020e */
[----:B------:R-:W2:Y:S01]  /*0280*/  @!P2 LDG.E.64 R14, desc[UR10][R14.64] ;  /* 0x0000000a0e0ea981 */ /* 0x000ea2000c1e1b00 */
[----:B------:R-:W-:Y:S02]  /*0290*/  VIADD R4, R25, 0x1 ;  /* 0x0000000119047836 */ /* 0x000fe40000000000 */
[----:B------:R-:W-:-:S03]  /*02a0*/  IMAD.IADD R6, R6, 0x1, R7 ;  /* 0x0000000106067824 */ /* 0x000fc600078e0207 */
[----:B------:R-:W-:-:S04]  /*02b0*/  ISETP.GE.AND P4, PT, R4, UR6, PT ;  /* 0x0000000604007c0c */ /* 0x000fc8000bf86270 */
[C---:B------:R-:W-:Y:S02]  /*02c0*/  ISETP.GE.OR P4, PT, R6.reuse, UR5, P4 ;  /* 0x0000000506007c0c */ /* 0x040fe4000a786670 */
[----:B------:R-:W-:Y:S01]  /*02d0*/  IADD3 R4, PT, PT, R25, 0x2, RZ ;  /* 0x0000000219047810 */ /* 0x000fe20007ffe0ff */
[----:B------:R-:W-:-:S03]  /*02e0*/  IMAD.IADD R22, R6, 0x1, R7 ;  /* 0x0000000106167824 */ /* 0x000fc600078e0207 */
[----:B------:R-:W-:-:S07]  /*02f0*/  ISETP.GE.AND P0, PT, R4, UR6, PT ;  /* 0x0000000604007c0c */ /* 0x000fce000bf06270 */
[----:B------:R-:W0:Y:S01]  /*0300*/  @!P4 LDC.64 R20, c[0x0][0x390] ;  /* 0x0000e400ff14cb82 */ /* 0x000e220000000a00 */
[----:B------:R-:W-:Y:S01]  /*0310*/  ISETP.GE.OR P0, PT, R22, UR5, P0 ;  /* 0x0000000516007c0c */ /* 0x000fe20008706670 */
[----:B------:R-:W-:Y:S02]  /*0320*/  USHF.R.S32.HI UR7, URZ, 0x1f, UR4 ;  /* 0x0000001fff077899 */ /* 0x000fe40008011404 */
[----:B------:R-:W-:Y:S01]  /*0330*/  IADD3 R4, P1, PT, R2, UR4, RZ ;  /* 0x0000000402047c10 */ /* 0x000fe2000ff3e0ff */
[----:B------:R-:W-:Y:S02]  /*0340*/  VIADD R12, R25, 0x3 ;  /* 0x00000003190c7836 */ /* 0x000fe40000000000 */
[----:B------:R-:W-:Y:S01]  /*0350*/  IMAD.IADD R24, R22, 0x1, R7 ;  /* 0x0000000116187824 */ /* 0x000fe200078e0207 */
[----:B-1----:R-:W-:Y:S02]  /*0360*/  LEA R10, P3, R4, UR12, 0x3 ;  /* 0x0000000c040a7c11 */ /* 0x002fe4000f8618ff */
[----:B------:R-:W-:-:S04]  /*0370*/  LEA.HI.X.SX32 R11, R2, UR7, 0x1, P1 ;  /* 0x00000007020b7c11 */ /* 0x000fc800088f0eff */
[----:B------:R-:W1:Y:S01]  /*0380*/  @!P0 LDC.64 R18, c[0x0][0x390] ;  /* 0x0000e400ff128b82 */ /* 0x000e620000000a00 */
[----:B------:R-:W-:Y:S02]  /*0390*/  ISETP.GE.AND P1, PT, R12, UR6, PT ;  /* 0x000000060c007c0c */ /* 0x000fe4000bf26270 */
[----:B------:R-:W-:Y:S02]  /*03a0*/  LEA.HI.X R11, R4, UR13, R11, 0x3, P3 ;  /* 0x0000000d040b7c11 */ /* 0x000fe400098f1c0b */
[----:B------:R-:W-:-:S03]  /*03b0*/  ISETP.GE.OR P1, PT, R24, UR5, P1 ;  /* 0x0000000518007c0c */ /* 0x000fc60008f26670 */
[----:B------:R-:W3:Y:S01]  /*03c0*/  @!P4 LDG.E.64 R16, desc[UR10][R10.64+0x8] ;  /* 0x0000080a0a10c981 */ /* 0x000ee2000c1e1b00 */
[----:B0-----:R-:W-:-:S06]  /*03d0*/  @!P4 IMAD.WIDE R20, R6, 0x8, R20 ;  /* 0x000000080614c825 */ /* 0x001fcc00078e0214 */
[----:B------:R-:W3:Y:S03]  /*03e0*/  @!P4 LDG.E.64 R20, desc[UR10][R20.64] ;  /* 0x0000000a1414c981 */ /* 0x000ee6000c1e1b00 */
[----:B------:R-:W0:Y:S01]  /*03f0*/  @!P1 LDC.64 R12, c[0x0][0x390] ;  /* 0x0000e400ff0c9b82 */ /* 0x000e220000000a00 */
[----:B-1----:R-:W-:Y:S02]  /*0400*/  @!P0 IMAD.WIDE R22, R22, 0x8, R18 ;  /* 0x0000000816168825 */ /* 0x002fe400078e0212 */
[----:B------:R-:W4:Y:S04]  /*0410*/  @!P0 LDG.E.64 R18, desc[UR10][R10.64+0x10] ;  /* 0x0000100a0a128981 */ /* 0x000f28000c1e1b00 */
[----:B------:R-:W4:Y:S01]  /*0420*/  @!P0 LDG.E.64 R22, desc[UR10][R22.64] ;  /* 0x0000000a16168981 */ /* 0x000f22000c1e1b00 */
[----:B0-----:R-:W-:-:S06]  /*0430*/  @!P1 IMAD.WIDE R12, R24, 0x8, R12 ;  /* 0x00000008180c9825 */ /* 0x001fcc00078e020c */
[----:B------:R-:W5:Y:S01]  /*0440*/  @!P1 LDG.E.64 R12, desc[UR10][R12.64] ;  /* 0x0000000a0c0c9981 */ /* 0x000f62000c1e1b00 */
[----:B--2---:R-:W-:-:S03]  /*0450*/  @!P2 DFMA R8, R26, R14, R8 ;  /* 0x0000000e1a08a22b */ /* 0x004fc60000000008 */
[----:B------:R-:W5:Y:S01]  /*0460*/  @!P1 LDG.E.64 R14, desc[UR10][R10.64+0x18] ;  /* 0x0000180a0a0e9981 */ /* 0x000f62000c1e1b00 */
[----:B------:R-:W-:Y:S01]  /*0470*/  VIADD R4, R25, 0x4 ;  /* 0x0000000419047836 */ /* 0x000fe20000000000 */
[----:B------:R-:W-:-:S04]  /*0480*/  IADD3 R24, PT, PT, R24, R7, RZ ;  /* 0x0000000718187210 */ /* 0x000fc80007ffe0ff */
[----:B------:R-:W-:Y:S01]  /*0490*/  ISETP.GE.AND P3, PT, R4, UR6, PT ;  /* 0x0000000604007c0c */ /* 0x000fe2000bf66270 */
[----:B------:R-:W-:-:S03]  /*04a0*/  VIADD R4, R25, 0x5 ;  /* 0x0000000519047836 */ /* 0x000fc60000000000 */
[----:B------:R-:W-:Y:S02]  /*04b0*/  ISETP.GE.OR P3, PT, R24, UR5, P3 ;  /* 0x0000000518007c0c */ /* 0x000fe40009f66670 */
[----:B------:R-:W-:Y:S01]  /*04c0*/  ISETP.GE.AND P2, PT, R4, UR6, PT ;  /* 0x0000000604007c0c */ /* 0x000fe2000bf46270 */
[----:B------:R-:W-:Y:S02]  /*04d0*/  IMAD.IADD R4, R24, 0x1, R7 ;  /* 0x0000000118047824 */ /* 0x000fe400078e0207 */
[----:B------:R-:W-:-:S03]  /*04e0*/  VIADD R6, R25, 0x6 ;  /* 0x0000000619067836 */ /* 0x000fc60000000000 */
[----:B------:R-:W-:Y:S02]  /*04f0*/  ISETP.GE.OR P2, PT, R4, UR5, P2 ;  /* 0x0000000504007c0c */ /* 0x000fe40009746670 */
[----:B------:R-:W-:Y:S01]  /*0500*/  ISETP.GE.AND P5, PT, R6, UR6, PT ;  /* 0x0000000606007c0c */ /* 0x000fe2000bfa6270 */
[----:B------:R-:W-:Y:S01]  /*0510*/  IMAD.IADD R6, R4, 0x1, R7 ;  /* 0x0000000104067824 */ /* 0x000fe200078e0207 */
[----:B------:R-:W-:-:S03]  /*0520*/  IADD3 R25, PT, PT, R25, 0x7, RZ ;  /* 0x0000000719197810 */ /* 0x000fc60007ffe0ff */
[C---:B------:R-:W-:Y:S01]  /*0530*/  IMAD.IADD R27, R6.reuse, 0x1, R7 ;  /* 0x00000001061b7824 */ /* 0x040fe200078e0207 */
[----:B---3--:R-:W-:Y:S01]  /*0540*/  @!P4 DFMA R8, R20, R16, R8 ;  /* 0x000000101408c22b */ /* 0x008fe20000000008 */
[----:B------:R-:W0:Y:S01]  /*0550*/  @!P3 LDC.64 R20, c[0x0][0x390] ;  /* 0x0000e400ff14bb82 */ /* 0x000e220000000a00 */
[----:B------:R-:W-:Y:S02]  /*0560*/  ISETP.GE.OR P4, PT, R6, UR5, P5 ;  /* 0x0000000506007c0c */ /* 0x000fe4000af86670 */
[----:B------:R-:W-:-:S05]  /*0570*/  ISETP.GE.AND P5, PT, R25, UR6, PT ;  /* 0x0000000619007c0c */ /* 0x000fca000bfa6270 */
[----:B------:R-:W1:Y:S01]  /*0580*/  @!P2 LDC.64 R16, c[0x0][0x390] ;  /* 0x0000e400ff10ab82 */ /* 0x000e620000000a00 */
[----:B------:R-:W-:Y:S01]  /*0590*/  ISETP.GE.OR P5, PT, R27, UR5, P5 ;  /* 0x000000051b007c0c */ /* 0x000fe2000afa6670 */
[----:B----4-:R-:W-:-:S06]  /*05a0*/  @!P0 DFMA R8, R22, R18, R8 ;  /* 0x000000121608822b */ /* 0x010fcc0000000008 */
[----:B------:R-:W2:Y:S01]  /*05b0*/  @!P4 LDC.64 R18, c[0x0][0x390] ;  /* 0x0000e400ff12cb82 */ /* 0x000ea20000000a00 */
[----:B0-----:R-:W-:-:S07]  /*05c0*/  @!P3 IMAD.WIDE R22, R24, 0x8, R20 ;  /* 0x000000081816b825 */ /* 0x001fce00078e0214 */
[----:B------:R-:W0:Y:S01]  /*05d0*/  @!P5 LDC.64 R20, c[0x0][0x390] ;  /* 0x0000e400ff14db82 */ /* 0x000e220000000a00 */
[----:B------:R-:W3:Y:S04]  /*05e0*/  @!P3 LDG.E.64 R24, desc[UR10][R10.64+0x20] ;  /* 0x0000200a0a18b981 */ /* 0x000ee8000c1e1b00 */
[----:B------:R-:W3:Y:S01]  /*05f0*/  @!P3 LDG.E.64 R22, desc[UR10][R22.64] ;  /* 0x0000000a1616b981 */ /* 0x000ee2000c1e1b00 */
[----:B-1----:R-:W-:-:S06]  /*0600*/  @!P2 IMAD.WIDE R16, R4, 0x8, R16 ;  /* 0x000000080410a825 */ /* 0x002fcc00078e0210 */
[----:B------:R-:W4:Y:S01]  /*0610*/  @!P2 LDG.E.64 R16, desc[UR10][R16.64] ;  /* 0x0000000a1010a981 */ /* 0x000f22000c1e1b00 */
[----:B--2---:R-:W-:-:S06]  /*0620*/  @!P4 IMAD.WIDE R18, R6, 0x8, R18 ;  /* 0x000000080612c825 */ /* 0x004fcc00078e0212 */
[----:B------:R-:W2:Y:S01]  /*0630*/  @!P4 LDG.E.64 R18, desc[UR10][R18.64] ;  /* 0x0000000a1212c981 */ /* 0x000ea2000c1e1b00 */
[----:B0-----:R-:W-:-:S03]  /*0640*/  @!P5 IMAD.WIDE R20, R27, 0x8, R20 ;  /* 0x000000081b14d825 */ /* 0x001fc600078e0214 */
[----:B------:R-:W2:Y:S04]  /*0650*/  @!P5 LDG.E.64 R26, desc[UR10][R10.64+0x38] ;  /* 0x0000380a0a1ad981 */ /* 0x000ea8000c1e1b00 */
[----:B------:R-:W2:Y:S01]  /*0660*/  @!P5 LDG.E.64 R20, desc[UR10][R20.64] ;  /* 0x0000000a1414d981 */ /* 0x000ea2000c1e1b00 */
[----:B-----5:R-:W-:-:S03]  /*0670*/  @!P1 DFMA R8, R12, R14, R8 ;  /* 0x0000000e0c08922b */ /* 0x020fc60000000008 */
[----:B------:R-:W4:Y:S04]  /*0680*/  @!P2 LDG.E.64 R12, desc[UR10][R10.64+0x28] ;  /* 0x0000280a0a0ca981 */ /* 0x000f28000c1e1b00 */
[----:B------:R-:W2:Y:S01]  /*0690*/  @!P4 LDG.E.64 R14, desc[UR10][R10.64+0x30] ;  /* 0x0000300a0a0ec981 */ /* 0x000ea2000c1e1b00 */
[----:B------:R-:W-:-:S06]  /*06a0*/  UIADD3 UR4, UPT, UPT, UR4, 0x8, URZ ;  /* 0x0000000804047890 */ /* 0x000fcc000fffe0ff */
[----:B------:R-:W-:Y:S01]  /*06b0*/  ISETP.NE.AND P0, PT, R5, UR4, PT ;  /* 0x0000000405007c0c */ /* 0x000fe2000bf05270 */
[----:B---3--:R-:W-:-:S08]  /*06c0*/  @!P3 DFMA R8, R22, R24, R8 ;  /* 0x000000181608b22b */ /* 0x008fd00000000008 */
[----:B----4-:R-:W-:-:S08]  /*06d0*/  @!P2 DFMA R8, R16, R12, R8 ;  /* 0x0000000c1008a22b */ /* 0x010fd00000000008 */
[----:B--2---:R-:W-:-:S08]  /*06e0*/  @!P4 DFMA R8, R18, R14, R8 ;  /* 0x0000000e1208c22b */ /* 0x004fd00000000008 */
[----:B------:R-:W-:Y:S01]  /*06f0*/  @!P5 DFMA R8, R20, R26, R8 ;  /* 0x0000001a1408d22b */ /* 0x000fe20000000008 */
[----:B------:R-:W-:Y:S10]  /*0700*/  @P0 BRA `(.L_x_2) ;  /* 0xfffffff800b80947 */ /* 0x000ff4000383ffff */
.L_x_1:
[----:B------:R-:W-:Y:S05]  /*0710*/  BRA.U !UP1, `(.L_x_0) ;  /* 0x00000005098c7547 */ /* 0x000fea000b800000 */
[----:B------:R-:W0:Y:S01]  /*0720*/  LDCU UR4, c[0x0][0x388] ;  /* 0x00007100ff0477ac */ /* 0x000e220008000800 */
[----:B------:R-:W-:Y:S02]  /*0730*/  UISETP.GE.U32.AND UP0, UPT, UR8, 0x4, UPT ;  /* 0x000000040800788c */ /* 0x000fe4000bf06070 */
[----:B0-----:R-:W-:-:S04]  /*0740*/  ULOP3.LUT UR7, UR4, 0x3, URZ, 0xc0, !UPT ;  /* 0x0000000304077892 */ /* 0x001fc8000f8ec0ff */
[----:B------:R-:W-:-:S03]  /*0750*/  UISETP.NE.AND UP1, UPT, UR7, URZ, UPT ;  /* 0x000000ff0700728c */ /* 0x000fc6000bf25270 */
[----:B------:R-:W-:Y:S08]  /*0760*/  BRA.U !UP0, `(.L_x_3) ;  /* 0x0000000108b47547 */ /* 0x000ff0000b800000 */
[----:B------:R-:W0:Y:S01]  /*0770*/  LDCU UR8, c[0x0][0x3a8] ;  /* 0x00007500ff0877ac */ /* 0x000e220008000800 */
[----:B------:R-:W-:Y:S01]  /*0780*/  IMAD.IADD R15, R2, 0x1, R5 ;  /* 0x00000001020f7824 */ /* 0x000fe200078e0205 */
[----:B------:R-:W1:Y:S01]  /*0790*/  LDC.64 R16, c[0x0][0x390] ;  /* 0x0000e400ff107b82 */ /* 0x000e620000000a00 */
[----:B------:R-:W2:Y:S02]  /*07a0*/  LDCU.64 UR12, c[0x0][0x398] ;  /* 0x00007300ff0c77ac */ /* 0x000ea40008000a00 */
[C---:B------:R-:W-:Y:S01]  /*07b0*/  VIADD R4, R15.reuse, 0x1 ;  /* 0x000000010f047836 */ /* 0x040fe20000000000 */
[----:B------:R-:W-:-:S04]  /*07c0*/  ISETP.GE.AND P2, PT, R15, UR6, PT ;  /* 0x000000060f007c0c */ /* 0x000fc8000bf46270 */
[----:B------:R-:W-:Y:S01]  /*07d0*/  ISETP.GE.AND P0, PT, R4, UR6, PT ;  /* 0x0000000604007c0c */ /* 0x000fe2000bf06270 */
[C---:B------:R-:W-:Y:S01]  /*07e0*/  VIADD R4, R15.reuse, 0x2 ;  /* 0x000000020f047836 */ /* 0x040fe20000000000 */
[----:B------:R-:W3:Y:S04]  /*07f0*/  LDC.64 R18, c[0x0][0x398] ;  /* 0x0000e600ff127b82 */ /* 0x000ee80000000a00 */
[----:B------:R-:W-:Y:S01]  /*0800*/  ISETP.GE.AND P1, PT, R4, UR6, PT ;  /* 0x0000000604007c0c */ /* 0x000fe2000bf26270 */
[----:B------:R-:W-:Y:S02]  /*0810*/  VIADD R4, R15, 0x3 ;  /* 0x000000030f047836 */ /* 0x000fe40000000000 */
[----:B0-----:R-:W-:-:S03]  /*0820*/  IMAD R13, R5, UR8, R0 ;  /* 0x00000008050d7c24 */ /* 0x001fc6000f8e0200 */
[----:B------:R-:W-:Y:S02]  /*0830*/  ISETP.GE.AND P3, PT, R4, UR6, PT ;  /* 0x0000000604007c0c */ /* 0x000fe4000bf66270 */
[C---:B------:R-:W-:Y:S02]  /*0840*/  IADD3 R25, PT, PT, R13.reuse, UR8, RZ ;  /* 0x000000080d197c10 */ /* 0x040fe4000fffe0ff */
[----:B------:R-:W-:Y:S02]  /*0850*/  ISETP.GE.OR P2, PT, R13, UR5, P2 ;  /* 0x000000050d007c0c */ /* 0x000fe40009746670 */
[C---:B------:R-:W-:Y:S01]  /*0860*/  ISETP.GE.OR P0, PT, R25.reuse, UR5, P0 ;  /* 0x0000000519007c0c */ /* 0x040fe20008706670 */
[----:B------:R-:W-:Y:S01]  /*0870*/  VIADD R23, R25, UR8 ;  /* 0x0000000819177c36 */ /* 0x000fe20008000000 */
[----:B------:R-:W-:-:S04]  /*0880*/  IADD3 R4, P4, PT, R2, R5, RZ ;  /* 0x0000000502047210 */ /* 0x000fc80007f9e0ff */
[C---:B------:R-:W-:Y:S02]  /*0890*/  ISETP.GE.OR P1, PT, R23.reuse, UR5, P1 ;  /* 0x0000000517007c0c */ /* 0x040fe40008f26670 */
[----:B------:R-:W-:-:S03]  /*08a0*/  IADD3 R21, PT, PT, R23, UR8, RZ ;  /* 0x0000000817157c10 */ /* 0x000fc6000fffe0ff */
[----:B-1----:R-:W-:Y:S01]  /*08b0*/  @!P2 IMAD.WIDE R16, R13, 0x8, R16 ;  /* 0x000000080d10a825 */ /* 0x002fe200078e0210 */
[----:B------:R-:W-:Y:S01]  /*08c0*/  ISETP.GE.OR P3, PT, R21, UR5, P3 ;  /* 0x0000000515007c0c */ /* 0x000fe20009f66670 */
[----:B------:R-:W0:Y:S02]  /*08d0*/  @!P0 LDC.64 R6, c[0x0][0x390] ;  /* 0x0000e400ff068b82 */ /* 0x000e240000000a00 */
[----:B---3--:R-:W-:Y:S01]  /*08e0*/  @!P2 IMAD.WIDE R18, R15, 0x8, R18 ;  /* 0x000000080f12a825 */ /* 0x008fe200078e0212 */
[----:B------:R-:W-:Y:S01]  /*08f0*/  LEA.HI.X.SX32 R15, R2, RZ, 0x1, P4 ;  /* 0x000000ff020f7211 */ /* 0x000fe200020f0eff */
[----:B------:R-:W3:Y:S01]  /*0900*/  @!P2 LDG.E.64 R16, desc[UR10][R16.64] ;  /* 0x0000000a1010a981 */ /* 0x000ee2000c1e1b00 */
[----:B--2---:R-:W-:-:S03]  /*0910*/  LEA R14, P4, R4, UR12, 0x3 ;  /* 0x0000000c040e7c11 */ /* 0x004fc6000f8818ff */
[----:B------:R-:W1:Y:S01]  /*0920*/  @!P1 LDC.64 R10, c[0x0][0x390] ;  /* 0x0000e400ff0a9b82 */ /* 0x000e620000000a00 */
[----:B------:R-:W3:Y:S07]  /*0930*/  @!P2 LDG.E.64 R18, desc[UR10][R18.64] ;  /* 0x0000000a1212a981 */ /* 0x000eee000c1e1b00 */
[----:B------:R-:W2:Y:S01]  /*0940*/  @!P3 LDC.64 R12, c[0x0][0x390] ;  /* 0x0000e400ff0cbb82 */ /* 0x000ea20000000a00 */
[----:B------:R-:W-:Y:S01]  /*0950*/  LEA.HI.X R15, R4, UR13, R15, 0x3, P4 ;  /* 0x0000000d040f7c11 */ /* 0x000fe2000a0f1c0f */
[----:B0-----:R-:W-:-:S04]  /*0960*/  @!P0 IMAD.WIDE R6, R25, 0x8, R6 ;  /* 0x0000000819068825 */ /* 0x001fc800078e0206 */
[----:B------:R-:W4:Y:S04]  /*0970*/  @!P0 LDG.E.64 R24, desc[UR10][R14.64+0x8] ;  /* 0x0000080a0e188981 */ /* 0x000f28000c1e1b00 */
[----:B------:R-:W4:Y:S01]  /*0980*/  @!P0 LDG.E.64 R6, desc[UR10][R6.64] ;  /* 0x0000000a06068981 */ /* 0x000f22000c1e1b00 */
[----:B-1----:R-:W-:-:S03]  /*0990*/  @!P1 IMAD.WIDE R22, R23, 0x8, R10 ;  /* 0x0000000817169825 */ /* 0x002fc600078e020a */
[----:B------:R-:W5:Y:S04]  /*09a0*/  @!P1 LDG.E.64 R10, desc[UR10][R14.64+0x10] ;  /* 0x0000100a0e0a9981 */ /* 0x000f68000c1e1b00 */
[----:B------:R-:W5:Y:S01]  /*09b0*/  @!P1 LDG.E.64 R22, desc[UR10][R22.64] ;  /* 0x0000000a16169981 */ /* 0x000f62000c1e1b00 */
[----:B--2---:R-:W-:-:S03]  /*09c0*/  @!P3 IMAD.WIDE R12, R21, 0x8, R12 ;  /* 0x00000008150cb825 */ /* 0x004fc600078e020c */
[----:B------:R-:W2:Y:S04]  /*09d0*/  @!P3 LDG.E.64 R20, desc[UR10][R14.64+0x18] ;  /* 0x0000180a0e14b981 */ /* 0x000ea8000c1e1b00 */
[----:B------:R-:W2:Y:S01]  /*09e0*/  @!P3 LDG.E.64 R12, desc[UR10][R12.64] ;  /* 0x0000000a0c0cb981 */ /* 0x000ea2000c1e1b00 */
[----:B------:R-:W-:Y:S01]  /*09f0*/  VIADD R5, R5, 0x4 ;  /* 0x0000000405057836 */ /* 0x000fe20000000000 */
[----:B---3--:R-:W-:-:S08]  /*0a00*/  @!P2 DFMA R8, R16, R18, R8 ;  /* 0x000000121008a22b */ /* 0x008fd00000000008 */
[----:B----4-:R-:W-:-:S08]  /*0a10*/  @!P0 DFMA R8, R6, R24, R8 ;  /* 0x000000180608822b */ /* 0x010fd00000000008 */
[----:B-----5:R-:W-:-:S08]  /*0a20*/  @!P1 DFMA R8, R22, R10, R8 ;  /* 0x0000000a1608922b */ /* 0x020fd00000000008 */
[----:B--2---:R-:W-:-:S11]  /*0a30*/  @!P3 DFMA R8, R12, R20, R8 ;  /* 0x000000140c08b22b */ /* 0x004fd60000000008 */
.L_x_3:
[----:B------:R-:W-:Y:S05]  /*0a40*/  BRA.U !UP1, `(.L_x_0) ;  /* 0x0000000109c07547 */ /* 0x000fea000b800000 */
[----:B------:R-:W-:Y:S02]  /*0a50*/  UISETP.NE.AND UP0, UPT, UR7, 0x1, UPT ;  /* 0x000000010700788c */ /* 0x000fe4000bf05270 */
[----:B------:R-:W-:-:S04]  /*0a60*/  ULOP3.LUT UR4, UR4, 0x1, URZ, 0xc0, !UPT ;  /* 0x0000000104047892 */ /* 0x000fc8000f8ec0ff */
[----:B------:R-:W-:-:S03]  /*0a70*/  UISETP.NE.U32.AND UP1, UPT, UR4, 0x1, UPT ;  /* 0x000000010400788c */ /* 0x000fc6000bf25070 */
[----:B------:R-:W-:Y:S08]  /*0a80*/  BRA.U !UP0, `(.L_x_4) ;  /* 0x0000000108707547 */ /* 0x000ff0000b800000 */
[----:B------:R-:W0:Y:S01]  /*0a90*/  LDCU UR4, c[0x0][0x3a8] ;  /* 0x00007500ff0477ac */ /* 0x000e220008000800 */
[----:B------:R-:W-:Y:S01]  /*0aa0*/  IMAD.IADD R23, R2, 0x1, R5 ;  /* 0x0000000102177824 */ /* 0x000fe200078e0205 */
[----:B------:R-:W1:Y:S03]  /*0ab0*/  LDC.64 R12, c[0x0][0x390] ;  /* 0x0000e400ff0c7b82 */ /* 0x000e660000000a00 */
[----:B------:R-:W-:-:S05]  /*0ac0*/  VIADD R4, R23, 0x1 ;  /* 0x0000000117047836 */ /* 0x000fca0000000000 */
[----:B------:R-:W-:Y:S01]  /*0ad0*/  ISETP.GE.AND P0, PT, R4, UR6, PT ;  /* 0x0000000604007c0c */ /* 0x000fe2000bf06270 */
[----:B------:R-:W2:Y:S01]  /*0ae0*/  LDC.64 R14, c[0x0][0x398] ;  /* 0x0000e600ff0e7b82 */ /* 0x000ea20000000a00 */
[----:B0-----:R-:W-:-:S05]  /*0af0*/  IMAD R21, R5, UR4, R0 ;  /* 0x0000000405157c24 */ /* 0x001fca000f8e0200 */
[----:B------:R-:W-:-:S04]  /*0b00*/  IADD3 R17, PT, PT, R21, UR4, RZ ;  /* 0x0000000415117c10 */ /* 0x000fc8000fffe0ff */
[----:B------:R-:W-:Y:S02]  /*0b10*/  ISETP.GE.OR P1, PT, R17, UR5, P0 ;  /* 0x0000000511007c0c */ /* 0x000fe40008726670 */
[----:B------:R-:W-:-:S04]  /*0b20*/  ISETP.GE.AND P0, PT, R23, UR6, PT ;  /* 0x0000000617007c0c */ /* 0x000fc8000bf06270 */
[----:B------:R-:W-:-:S07]  /*0b30*/  ISETP.GE.OR P0, PT, R21, UR5, P0 ;  /* 0x0000000515007c0c */ /* 0x000fce0008706670 */
[----:B------:R-:W0:Y:S01]  /*0b40*/  @!P1 LDC.64 R6, c[0x0][0x398] ;  /* 0x0000e600ff069b82 */ /* 0x000e220000000a00 */
[----:B------:R-:W-:Y:S02]  /*0b50*/  @!P1 SHF.R.S32.HI R19, RZ, 0x1f, R5 ;  /* 0x0000001fff139819 */ /* 0x000fe40000011405 */
[----:B------:R-:W-:-:S03]  /*0b60*/  @!P1 IADD3 R4, P2, PT, R2, R5, RZ ;  /* 0x0000000502049210 */ /* 0x000fc60007f5e0ff */
[----:B-1----:R-:W-:Y:S01]  /*0b70*/  @!P0 IMAD.WIDE R12, R21, 0x8, R12 ;  /* 0x00000008150c8825 */ /* 0x002fe200078e020c */
[----:B------:R-:W-:Y:S01]  /*0b80*/  @!P1 LEA.HI.X.SX32 R19, R2, R19, 0x1, P2 ;  /* 0x0000001302139211 */ /* 0x000fe200010f0eff */
[----:B------:R-:W1:Y:S02]  /*0b90*/  @!P1 LDC.64 R10, c[0x0][0x390] ;  /* 0x0000e400ff0a9b82 */ /* 0x000e640000000a00 */
[----:B--2---:R-:W-:Y:S02]  /*0ba0*/  @!P0 IMAD.WIDE R14, R23, 0x8, R14 ;  /* 0x00000008170e8825 */ /* 0x004fe400078e020e */
[----:B------:R-:W2:Y:S04]  /*0bb0*/  @!P0 LDG.E.64 R12, desc[UR10][R12.64] ;  /* 0x0000000a0c0c8981 */ /* 0x000ea8000c1e1b00 */
[----:B------:R-:W2:Y:S01]  /*0bc0*/  @!P0 LDG.E.64 R14, desc[UR10][R14.64] ;  /* 0x0000000a0e0e8981 */ /* 0x000ea2000c1e1b00 */
[----:B0-----:R-:W-:-:S04]  /*0bd0*/  @!P1 LEA R6, P2, R4, R6, 0x3 ;  /* 0x0000000604069211 */ /* 0x001fc800078418ff */
[----:B------:R-:W-:Y:S01]  /*0be0*/  @!P1 LEA.HI.X R7, R4, R7, R19, 0x3, P2 ;  /* 0x0000000704079211 */ /* 0x000fe200010f1c13 */
[----:B-1----:R-:W-:-:S05]  /*0bf0*/  @!P1 IMAD.WIDE R10, R17, 0x8, R10 ;  /* 0x00000008110a9825 */ /* 0x002fca00078e020a */
[----:B------:R-:W3:Y:S04]  /*0c00*/  @!P1 LDG.E.64 R6, desc[UR10][R6.64+0x8] ;  /* 0x0000080a06069981 */ /* 0x000ee8000c1e1b00 */
[----:B------:R-:W3:Y:S01]  /*0c10*/  @!P1 LDG.E.64 R10, desc[UR10][R10.64] ;  /* 0x0000000a0a0a9981 */ /* 0x000ee2000c1e1b00 */
[----:B------:R-:W-:Y:S01]  /*0c20*/  VIADD R5, R5, 0x2 ;  /* 0x0000000205057836 */ /* 0x000fe20000000000 */
[----:B--2---:R-:W-:-:S08]  /*0c30*/  @!P0 DFMA R8, R12, R14, R8 ;  /* 0x0000000e0c08822b */ /* 0x004fd00000000008 */
[----:B---3--:R-:W-:-:S11]  /*0c40*/  @!P1 DFMA R8, R10, R6, R8 ;  /* 0x000000060a08922b */ /* 0x008fd60000000008 */
.L_x_4:
[----:B------:R-:W-:Y:S05]  /*0c50*/  BRA.U UP1, `(.L_x_0) ;  /* 0x00000001013c7547 */ /* 0x000fea000b800000 */
[----:B------:R-:W0:Y:S01]  /*0c60*/  LDCU UR4, c[0x0][0x3a8] ;  /* 0x00007500ff0477ac */ /* 0x000e220008000800 */
[----:B------:R-:W-:Y:S01]  /*0c70*/  IMAD.IADD R13, R2, 0x1, R5 ;  /* 0x00000001020d7824 */ /* 0x000fe200078e0205 */
[----:B------:R-:W-:Y:S04]  /*0c80*/  BSSY.RECONVERGENT B0, `(.L_x_0) ;  /* 0x000000c000007945 */ /* 0x000fe80003800200 */
[----:B------:R-:W-:Y:S01]  /*0c90*/  ISETP.GE.AND P0, PT, R13, UR6, PT ;  /* 0x000000060d007c0c */ /* 0x000fe2000bf06270 */
[----:B0-----:R-:W-:-:S05]  /*0ca0*/  IMAD R11, R5, UR4, R0 ;  /* 0x00000004050b7c24 */ /* 0x001fca000f8e0200 */
[----:B------:R-:W-:-:S13]  /*0cb0*/  ISETP.GE.OR P0, PT, R11, UR5, P0 ;  /* 0x000000050b007c0c */ /* 0x000fda0008706670 */
[----:B------:R-:W-:Y:S05]  /*0cc0*/  @P0 BRA `(.L_x_5) ;  /* 0x00000000001c0947 */ /* 0x000fea0003800000 */
[----:B------:R-:W0:Y:S08]  /*0cd0*/  LDC.64 R4, c[0x0][0x390] ;  /* 0x0000e400ff047b82 */ /* 0x000e300000000a00 */
[----:B------:R-:W1:Y:S01]  /*0ce0*/  LDC.64 R6, c[0x0][0x398] ;  /* 0x0000e600ff067b82 */ /* 0x000e620000000a00 */
[----:B0-----:R-:W-:-:S06]  /*0cf0*/  IMAD.WIDE R4, R11, 0x8, R4 ;  /* 0x000000080b047825 */ /* 0x001fcc00078e0204 */
[----:B------:R-:W2:Y:S01]  /*0d00*/  LDG.E.64 R4, desc[UR10][R4.64] ;  /* 0x0000000a04047981 */ /* 0x000ea2000c1e1b00 */
[----:B-1----:R-:W-:-:S06]  /*0d10*/  IMAD.WIDE R6, R13, 0x8, R6 ;  /* 0x000000080d067825 */ /* 0x002fcc00078e0206 */
[----:B------:R-:W2:Y:S02]  /*0d20*/  LDG.E.64 R6, desc[UR10][R6.64] ;  /* 0x0000000a06067981 */ /* 0x000ea4000c1e1b00 */
[----:B--2---:R-:W-:-:S11]  /*0d30*/  DFMA R8, R4, R6, R8 ;  /* 0x000000060408722b */ /* 0x004fd60000000008 */
.L_x_5:
[----:B------:R-:W-:Y:S05]  /*0d40*/  BSYNC.RECONVERGENT B0 ;  /* 0x0000000000007941 */ /* 0x000fea0003800200 */
.L_x_0:
[----:B------:R-:W0:Y:S01]  /*0d50*/  LDCU.64 UR4, c[0x0][0x380] ;  /* 0x00007000ff0477ac */ /* 0x000e220008000a00 */
[----:B------:R-:W-:Y:S01]  /*0d60*/  BSSY.RECONVERGENT B0, `(.L_x_6) ;  /* 0x000000b000007945 */ /* 0x000fe20003800200 */
[----:B------:R-:W1:Y:S01]  /*0d70*/  LDCU UR6, c[0x0][0x3b0] ;  /* 0x00007600ff0677ac */ /* 0x000e620008000800 */
[----:B0-----:R-:W-:Y:S01]  /*0d80*/  UIMAD UR4, UR4, UR5, URZ ;  /* 0x00000005040472a4 */ /* 0x001fe2000f8e02ff */
[----:B-1----:R-:W-:-:S05]  /*0d90*/  IMAD R5, R3, UR6, R0 ;  /* 0x0000000603057c24 */ /* 0x002fca000f8e0200 */
[----:B------:R-:W-:-:S13]  /*0da0*/  ISETP.GE.AND P0, PT, R5, UR4, PT ;  /* 0x0000000405007c0c */ /* 0x000fda000bf06270 */
[----:B------:R-:W-:Y:S05]  /*0db0*/  @P0 BRA `(.L_x_7) ;  /* 0x0000000000140947 */ /* 0x000fea0003800000 */
[----:B------:R-:W0:Y:S02]  /*0dc0*/  LDC.64 R2, c[0x0][0x3a0] ;  /* 0x0000e800ff027b82 */ /* 0x000e240000000a00 */
[----:B0-----:R-:W-:-:S05]  /*0dd0*/  IMAD.WIDE R2, R5, 0x8, R2 ;  /* 0x0000000805027825 */ /* 0x001fca00078e0202 */
[----:B------:R-:W2:Y:S02]  /*0de0*/  LDG.E.64 R4, desc[UR10][R2.64] ;  /* 0x0000000a02047981 */ /* 0x000ea4000c1e1b00 */
[----:B--2---:R-:W-:-:S07]  /*0df0*/  DADD R4, R4, R8 ;  /* 0x0000000004047229 */ /* 0x004fce0000000008 */
[----:B------:R0:W-:Y:S04]  /*0e00*/  STG.E.64 desc[UR10][R2.64], R4 ;  /* 0x0000000402007986 */ /* 0x0001e8000c101b0a */
.L_x_7:
[----:B------:R-:W-:Y:S05]  /*0e10*/  BSYNC.RECONVERGENT B0 ;  /* 0x0000000000007941 */ /* 0x000fea0003800200 */
.L_x_6:
[----:B------:R-:W-:Y:S06]  /*0e20*/  BAR.SYNC.DEFER_BLOCKING 0x0 ;  /* 0x0000000000007b1d */ /* 0x000fec0000010000 */
[----:B------:R-:W-:Y:S05]  /*0e30*/  EXIT ;  /* 0x000000000000794d */ /* 0x000fea0003800000 */
.L_x_8:
[----:B------:R-:W-:-:S00]  /*0e40*/  BRA `(.L_x_8) ;  /* 0xfffffffc00fc7947 */ /* 0x000fc0000383ffff */
[----:B------:R-:W-:-:S00]  /*0e50*/  NOP ;  /* 0x0000000000007918 */ /* 0x000fc00000000000 */
        /* <DEDUP_REMOVED lines=10> */
.L_x_9:


//--------------------- .nv.shared.reserved.0     --------------------------
	.section	.nv.shared.reserved.0,"aw",@nobits
	.weak		__nv_reservedSMEM_offset_0_alias
	.size		__nv_reservedSMEM_offset_0_alias, 0, 64
	.other		__nv_reservedSMEM_offset_0_alias,@"STO_CUDA_RESERVED_SHARED STV_DEFAULT"
__nv_reservedSMEM_offset_0_alias:
	.zero		0
	.zero		64


//--------------------- .nv.constant0._Z10kernelFunciiiPdS_S_iii --------------------------
	.section	.nv.constant0._Z10kernelFunciiiPdS_S_iii,"a",@progbits
	.sectionflags	@""
	.align	4
.nv.constant0._Z10kernelFunciiiPdS_S_iii:
	.zero		948


//--------------------- SYMBOLS --------------------------

	.type		.nv.reservedSmem.offset0,@object
	.size		.nv.reservedSmem.offset0,0x4
